//
// Generated by NVIDIA NVVM Compiler
//
// Compiler Build ID: CL-36424714
// Cuda compilation tools, release 13.0, V13.0.88
// Based on NVVM 20.0.0
//

.version 9.0
.target sm_100
.address_size 64

	// .globl	_Z5hellov
.extern .func  (.param .b32 func_retval0) vprintf
(
	.param .b64 vprintf_param_0,
	.param .b64 vprintf_param_1
)
;
.global .align 1 .b8 $str[53] = {72, 69, 76, 76, 79, 32, 87, 79, 82, 76, 68, 33, 32, 72, 69, 76, 76, 79, 32, 87, 79, 82, 76, 68, 33, 32, 72, 69, 76, 76, 79, 32, 87, 79, 82, 76, 68, 33, 32, 72, 69, 76, 76, 79, 32, 87, 79, 82, 76, 68, 33, 32};
.global .align 8 .u64 STR = generic($str);
.global .align 1 .b8 $str$1[3] = {37, 99};

.visible .entry _Z5hellov()
{
	.local .align 8 .b8 	__local_depot0[8];
	.reg .b64 	%SP;
	.reg .b64 	%SPL;
	.reg .b32 	%r<5>;
	.reg .b64 	%rd<8>;

	mov.u64 	%SPL, __local_depot0;
	cvta.local.u64 	%SP, %SPL;
	add.u64 	%rd1, %SP, 0;
	add.u64 	%rd2, %SPL, 0;
	ld.global.u64 	%rd3, [STR];
	mov.u32 	%r1, %ctaid.x;
	cvt.u64.u32 	%rd4, %r1;
	add.s64 	%rd5, %rd3, %rd4;
	ld.s8 	%r2, [%rd5];
	st.local.u32 	[%rd2], %r2;
	mov.u64 	%rd6, $str$1;
	cvta.global.u64 	%rd7, %rd6;
	{ // callseq 0, 0
	.param .b64 param0;
	st.param.b64 	[param0], %rd7;
	.param .b64 param1;
	st.param.b64 	[param1], %rd1;
	.param .b32 retval0;
	call.uni (retval0), 
	vprintf, 
	(
	param0, 
	param1
	);
	ld.param.b32 	%r3, [retval0];
	} // callseq 0
	ret;

}


// ===== COMPILED SASS (sm_100) =====

	.target	sm_100

	.elftype	@"ET_EXEC"


//--------------------- .note.nv.tkinfo           --------------------------
	.section	.note.nv.tkinfo,"",@"SHT_NOTE"
	.sectionflags	@"SHF_NOTE_NV_TKINFO"
	.tkinfo
        /*0018*/ 	.word	0x00000002
        /*0030*/ 	.string	""
        /*0030*/ 	.string	"ptxas"
        /*0030*/ 	.string	"Cuda compilation tools, release 13.0, V13.0.88"
        /*0030*/ 	.string	"Build cuda_13.0.r13.0/compiler.36424714_0"
        /*0030*/ 	.string	"-arch sm_100 -m 64 "



//--------------------- .note.nv.cuinfo           --------------------------
	.section	.note.nv.cuinfo,"",@"SHT_NOTE"
	.sectionflags	@"SHF_NOTE_NV_CUINFO"
        /*0018*/ 	.short	0x0002
        /*001a*/ 	.short	0x0064
        /*001c*/ 	.short	0x0082
	.zero		2


//--------------------- .nv.info                  --------------------------
	.section	.nv.info,"",@"SHT_CUDA_INFO"
	.align	4


	//----- nvinfo : EIATTR_REGCOUNT
	.align		4
        /*0000*/ 	.byte	0x04, 0x2f
        /*0002*/ 	.short	(.L_4 - .L_3)
	.align		4
.L_3:
        /*0004*/ 	.word	index@(_Z5hellov)
        /*0008*/ 	.word	0x00000018


	//----- nvinfo : EIATTR_FRAME_SIZE
	.align		4
.L_4:
        /*000c*/ 	.byte	0x04, 0x11
        /*000e*/ 	.short	(.L_6 - .L_5)
	.align		4
.L_5:
        /*0010*/ 	.word	index@(_Z5hellov)
        /*0014*/ 	.word	0x00000008


	//----- nvinfo : EIATTR_MIN_STACK_SIZE
	.align		4
.L_6:
        /*0018*/ 	.byte	0x04, 0x12
        /*001a*/ 	.short	(.L_8 - .L_7)
	.align		4
.L_7:
        /*001c*/ 	.word	index@(_Z5hellov)
        /*0020*/ 	.word	0x00000008
.L_8:


//--------------------- .nv.compat                --------------------------
	.section	.nv.compat,"",@"SHT_CUDA_COMPAT_INFO"
	.align	4
        /*0000*/ 	.byte	0x02, 0x09, 0x00, 0x00, 0x02, 0x02, 0x01, 0x00, 0x02, 0x05, 0x05, 0x00, 0x03, 0x07, 0x01, 0x01
        /*0010*/ 	.byte	0x02, 0x03, 0x00, 0x00, 0x02, 0x06, 0x01, 0x00, 0x04, 0x0b, 0x08, 0x00, 0x09, 0x00, 0x00, 0x00
        /*0020*/ 	.byte	0x00, 0x00, 0x00, 0x00


//--------------------- .nv.info._Z5hellov        --------------------------
	.section	.nv.info._Z5hellov,"",@"SHT_CUDA_INFO"
	.sectionflags	@""
	.align	4


	//----- nvinfo : EIATTR_CUDA_API_VERSION
	.align		4
        /*0000*/ 	.byte	0x04, 0x37
        /*0002*/ 	.short	(.L_10 - .L_9)
.L_9:
        /*0004*/ 	.word	0x00000082


	//----- nvinfo : EIATTR_SPARSE_MMA_MASK
	.align		4
.L_10:
        /*0008*/ 	.byte	0x03, 0x50
        /*000a*/ 	.short	0x0000


	//----- nvinfo : EIATTR_MAXREG_COUNT
	.align		4
        /*000c*/ 	.byte	0x03, 0x1b
        /*000e*/ 	.short	0x00ff


	//----- nvinfo : EIATTR_EXTERNS
	.align		4
        /*0010*/ 	.byte	0x04, 0x0f
        /*0012*/ 	.short	(.L_12 - .L_11)


	//   ....[0]....
	.align		4
.L_11:
        /*0014*/ 	.word	index@(vprintf)


	//----- nvinfo : EIATTR_MERCURY_ISA_VERSION
	.align		4
.L_12:
        /*0018*/ 	.byte	0x03, 0x5f
        /*001a*/ 	.short	0x0101


	//----- nvinfo : EIATTR_VRC_CTA_INIT_COUNT
	.align		4
        /*001c*/ 	.byte	0x02, 0x4a
	.zero		1
	.zero		1


	//----- nvinfo : EIATTR_SYSCALL_OFFSETS
	.align		4
        /*0020*/ 	.byte	0x04, 0x46
        /*0022*/ 	.short	(.L_14 - .L_13)


	//   ....[0]....
.L_13:
        /*0024*/ 	.word	0x00000140


	//----- nvinfo : EIATTR_EXIT_INSTR_OFFSETS
	.align		4
.L_14:
        /*0028*/ 	.byte	0x04, 0x1c
        /*002a*/ 	.short	(.L_16 - .L_15)


	//   ....[0]....
.L_15:
        /*002c*/ 	.word	0x00000150


	//----- nvinfo : EIATTR_SW_WAR
	.align		4
.L_16:
        /*0030*/ 	.byte	0x04, 0x36
        /*0032*/ 	.short	(.L_18 - .L_17)
.L_17:
        /*0034*/ 	.word	0x00000008
.L_18:


//--------------------- .nv.callgraph             --------------------------
	.section	.nv.callgraph,"",@"SHT_CUDA_CALLGRAPH"
	.align	4
	.sectionentsize	8
	.align		4
        /*0000*/ 	.word	0x00000000
	.align		4
        /*0004*/ 	.word	0xffffffff
	.align		4
        /*0008*/ 	.word	index@(_Z5hellov)
	.align		4
        /*000c*/ 	.word	index@(vprintf)
	.align		4
        /*0010*/ 	.word	0x00000000
	.align		4
        /*0014*/ 	.word	0xfffffffe
	.align		4
        /*0018*/ 	.word	0x00000000
	.align		4
        /*001c*/ 	.word	0xfffffffd
	.align		4
        /*0020*/ 	.word	0x00000000
	.align		4
        /*0024*/ 	.word	0xfffffffc


//--------------------- .nv.constant4             --------------------------
	.section	.nv.constant4,"a",@progbits
	.align	8
	.align		8
.nv.constant4:
        /*0000*/ 	.dword	vprintf
	.align		8
        /*0008*/ 	.dword	$str
	.align		8
        /*0010*/ 	.dword	STR
	.align		8
        /*0018*/ 	.dword	$str$1


//--------------------- .text._Z5hellov           --------------------------
	.section	.text._Z5hellov,"ax",@progbits
	.align	128
        .global         _Z5hellov
        .type           _Z5hellov,@function
        .size           _Z5hellov,(.L_x_2 - _Z5hellov)
        .other          _Z5hellov,@"STO_CUDA_ENTRY STV_DEFAULT"
_Z5hellov:
.text._Z5hellov:
[----:B------:R-:W0:Y:S08]  /*0000*/  LDC R1, c[0x0][0x37c] ;  /* 0x0000df00ff017b82 */ /* 0x000e300000000800 */
[----:B------:R-:W1:Y:S01]  /*0010*/  LDC.64 R4, c[0x4][0x10] ;  /* 0x01000400ff047b82 */ /* 0x000e620000000a00 */
[----:B------:R-:W1:Y:S01]  /*0020*/  LDCU.64 UR4, c[0x0][0x358] ;  /* 0x00006b00ff0477ac */ /* 0x000e620008000a00 */
[----:B0-----:R-:W-:Y:S01]  /*0030*/  VIADD R1, R1, 0xfffffff8 ;  /* 0xfffffff801017836 */ /* 0x001fe20000000000 */
[----:B-1----:R-:W2:Y:S05]  /*0040*/  LDG.E.64 R4, desc[UR4][R4.64] ;  /* 0x0000000404047981 */ /* 0x002eaa000c1e1b00 */
[----:B------:R-:W2:Y:S02]  /*0050*/  S2UR UR6, SR_CTAID.X ;  /* 0x00000000000679c3 */ /* 0x000ea40000002500 */
[----:B--2---:R-:W-:Y:S01]  /*0060*/  IADD3 R8, P0, PT, R4, UR6, RZ ;  /* 0x0000000604087c10 */ /* 0x004fe2000ff1e0ff */
[----:B------:R-:W0:Y:S04]  /*0070*/  LDCU.64 UR6, c[0x4][0x18] ;  /* 0x01000300ff0677ac */ /* 0x000e280008000a00 */
[----:B------:R-:W-:-:S05]  /*0080*/  IMAD.X R9, RZ, RZ, R5, P0 ;  /* 0x000000ffff097224 */ /* 0x000fca00000e0605 */
[----:B------:R-:W2:Y:S01]  /*0090*/  LD.E.S8 R0, desc[UR4][R8.64] ;  /* 0x0000000408007980 */ /* 0x000ea2000c101300 */
[----:B------:R-:W-:Y:S01]  /*00a0*/  MOV R2, 0x0 ;  /* 0x0000000000027802 */ /* 0x000fe20000000f00 */
[----:B------:R-:W1:Y:S01]  /*00b0*/  LDCU UR4, c[0x0][0x2f8] ;  /* 0x00005f00ff0477ac */ /* 0x000e620008000800 */
[----:B------:R-:W3:Y:S04]  /*00c0*/  LDCU UR5, c[0x0][0x2fc] ;  /* 0x00005f80ff0577ac */ /* 0x000ee80008000800 */
[----:B------:R-:W4:Y:S01]  /*00d0*/  LDC.64 R2, c[0x4][R2] ;  /* 0x0100000002027b82 */ /* 0x000f220000000a00 */
[----:B0-----:R-:W-:Y:S01]  /*00e0*/  MOV R4, UR6 ;  /* 0x0000000600047c02 */ /* 0x001fe20008000f00 */
[----:B------:R-:W-:Y:S01]  /*00f0*/  IMAD.U32 R5, RZ, RZ, UR7 ;  /* 0x00000007ff057e24 */ /* 0x000fe2000f8e00ff */
[----:B-1----:R-:W-:-:S04]  /*0100*/  IADD3 R6, P0, PT, R1, UR4, RZ ;  /* 0x0000000401067c10 */ /* 0x002fc8000ff1e0ff */
[----:B---3--:R-:W-:Y:S01]  /*0110*/  IADD3.X R7, PT, PT, RZ, UR5, RZ, P0, !PT ;  /* 0x00000005ff077c10 */ /* 0x008fe200087fe4ff */
[----:B--2-4-:R0:W-:Y:S08]  /*0120*/  STL [R1], R0 ;  /* 0x0000000001007387 */ /* 0x0141f00000100800 */
[----:B------:R-:W-:-:S07]  /*0130*/  LEPC R20, `(.L_x_0) ;  /* 0x000000001014794e */ /* 0x000fce0000000000 */
[----:B0-----:R-:W-:Y:S05]  /*0140*/  CALL.ABS.NOINC R2 ;  /* 0x0000000002007343 */ /* 0x001fea0003c00000 */
.L_x_0:
[----:B------:R-:W-:Y:S05]  /*0150*/  EXIT ;  /* 0x000000000000794d */ /* 0x000fea0003800000 */
.L_x_1:
[----:B------:R-:W-:-:S00]  /*0160*/  BRA `(.L_x_1) ;  /* 0xfffffffc00fc7947 */ /* 0x000fc0000383ffff */
[----:B------:R-:W-:-:S00]  /*0170*/  NOP ;  /* 0x0000000000007918 */ /* 0x000fc00000000000 */
        /* <DEDUP_REMOVED lines=8> */
.L_x_2:


//--------------------- .nv.global.init           --------------------------
	.section	.nv.global.init,"aw",@progbits
	.align	8
	.align		8
.nv.global.init:
	.type		STR,@object
	.size		STR,($str$1 - STR)
STR:
        /*0000*/ 	.dword	fun@R_CUDA_G64($str)
	.type		$str$1,@object
	.size		$str$1,($str - $str$1)
$str$1:
        /*0008*/ 	.byte	0x25, 0x63, 0x00
	.type		$str,@object
	.size		$str,(.L_0 - $str)
$str:
        /*000b*/ 	.byte	0x48, 0x45, 0x4c, 0x4c, 0x4f, 0x20, 0x57, 0x4f, 0x52, 0x4c, 0x44, 0x21, 0x20, 0x48, 0x45, 0x4c
        /*001b*/ 	.byte	0x4c, 0x4f, 0x20, 0x57, 0x4f, 0x52, 0x4c, 0x44, 0x21, 0x20, 0x48, 0x45, 0x4c, 0x4c, 0x4f, 0x20
        /*002b*/ 	.byte	0x57, 0x4f, 0x52, 0x4c, 0x44, 0x21, 0x20, 0x48, 0x45, 0x4c, 0x4c, 0x4f, 0x20, 0x57, 0x4f, 0x52
        /*003b*/ 	.byte	0x4c, 0x44, 0x21, 0x20, 0x00
.L_0:


//--------------------- .nv.shared.reserved.0     --------------------------
	.section	.nv.shared.reserved.0,"aw",@nobits
	.weak		__nv_reservedSMEM_offset_0_alias
	.size		__nv_reservedSMEM_offset_0_alias, 0, 64
	.other		__nv_reservedSMEM_offset_0_alias,@"STO_CUDA_RESERVED_SHARED STV_DEFAULT"
__nv_reservedSMEM_offset_0_alias:
	.zero		0
	.zero		64


//--------------------- .nv.constant0._Z5hellov   --------------------------
	.section	.nv.constant0._Z5hellov,"a",@progbits
	.sectionflags	@""
	.align	4
.nv.constant0._Z5hellov:
	.zero		896


//--------------------- SYMBOLS --------------------------

	.type		.nv.reservedSmem.offset0,@object
	.size		.nv.reservedSmem.offset0,0x4
	.type		vprintf,@function
